//
// Generated by NVIDIA NVVM Compiler
//
// Compiler Build ID: CL-36424714
// Cuda compilation tools, release 13.0, V13.0.88
// Based on NVVM 20.0.0
//

.version 9.0
.target sm_100
.address_size 64

	// .globl	matmul
// _ZZ6matmulE6tile_A has been demoted
// _ZZ6matmulE6tile_B has been demoted

.visible .entry matmul(
	.param .u64 .ptr .align 1 matmul_param_0,
	.param .u64 .ptr .align 1 matmul_param_1,
	.param .u64 .ptr .align 1 matmul_param_2,
	.param .u32 matmul_param_3,
	.param .u32 matmul_param_4,
	.param .u32 matmul_param_5
)
{
	.reg .pred 	%p<12>;
	.reg .b32 	%r<43>;
	.reg .b32 	%f<63>;
	.reg .b64 	%rd<13>;
	// demoted variable
	.shared .align 4 .b8 _ZZ6matmulE6tile_A[1024];
	// demoted variable
	.shared .align 4 .b8 _ZZ6matmulE6tile_B[1024];
	ld.param.u64 	%rd4, [matmul_param_0];
	ld.param.u64 	%rd5, [matmul_param_1];
	ld.param.u64 	%rd6, [matmul_param_2];
	ld.param.u32 	%r24, [matmul_param_3];
	ld.param.u32 	%r25, [matmul_param_4];
	ld.param.u32 	%r26, [matmul_param_5];
	mov.u32 	%r27, %ctaid.y;
	shl.b32 	%r28, %r27, 4;
	mov.u32 	%r40, %tid.y;
	add.s32 	%r2, %r28, %r40;
	mov.u32 	%r29, %ctaid.x;
	shl.b32 	%r3, %r29, 4;
	mov.u32 	%r38, %tid.x;
	add.s32 	%r5, %r3, %r38;
	setp.lt.s32 	%p1, %r26, 1;
	mov.f32 	%f62, 0f00000000;
	@%p1 bra 	$L__BB0_7;
	add.s32 	%r30, %r26, 15;
	shr.u32 	%r31, %r30, 4;
	shl.b32 	%r32, %r40, 6;
	mov.u32 	%r33, _ZZ6matmulE6tile_A;
	add.s32 	%r6, %r33, %r32;
	shl.b32 	%r34, %r38, 2;
	add.s32 	%r7, %r6, %r34;
	mov.u32 	%r35, _ZZ6matmulE6tile_B;
	add.s32 	%r9, %r35, %r34;
	add.s32 	%r8, %r9, %r32;
	neg.s32 	%r42, %r31;
	mad.lo.s32 	%r36, %r40, %r25, %r38;
	add.s32 	%r41, %r36, %r3;
	shl.b32 	%r12, %r25, 4;
	mad.lo.s32 	%r39, %r26, %r2, %r38;
	cvta.to.global.u64 	%rd1, %rd4;
	cvta.to.global.u64 	%rd2, %rd5;
	mov.f32 	%f62, 0f00000000;
$L__BB0_2:
	setp.ge.s32 	%p2, %r2, %r24;
	mul.wide.s32 	%rd7, %r39, 4;
	add.s64 	%rd3, %rd1, %rd7;
	setp.ge.s32 	%p3, %r38, %r26;
	mov.f32 	%f60, 0f00000000;
	or.pred  	%p4, %p2, %p3;
	@%p4 bra 	$L__BB0_4;
	ld.global.f32 	%f60, [%rd3];
$L__BB0_4:
	setp.ge.s32 	%p5, %r5, %r25;
	st.shared.f32 	[%r7], %f60;
	setp.ge.s32 	%p6, %r40, %r26;
	mov.f32 	%f61, 0f00000000;
	or.pred  	%p7, %p5, %p6;
	@%p7 bra 	$L__BB0_6;
	mul.wide.s32 	%rd8, %r41, 4;
	add.s64 	%rd9, %rd2, %rd8;
	ld.global.f32 	%f61, [%rd9];
$L__BB0_6:
	st.shared.f32 	[%r8], %f61;
	bar.sync 	0;
	ld.shared.f32 	%f12, [%r6];
	ld.shared.f32 	%f13, [%r9];
	fma.rn.f32 	%f14, %f12, %f13, %f62;
	ld.shared.f32 	%f15, [%r6+4];
	ld.shared.f32 	%f16, [%r9+64];
	fma.rn.f32 	%f17, %f15, %f16, %f14;
	ld.shared.f32 	%f18, [%r6+8];
	ld.shared.f32 	%f19, [%r9+128];
	fma.rn.f32 	%f20, %f18, %f19, %f17;
	ld.shared.f32 	%f21, [%r6+12];
	ld.shared.f32 	%f22, [%r9+192];
	fma.rn.f32 	%f23, %f21, %f22, %f20;
	ld.shared.f32 	%f24, [%r6+16];
	ld.shared.f32 	%f25, [%r9+256];
	fma.rn.f32 	%f26, %f24, %f25, %f23;
	ld.shared.f32 	%f27, [%r6+20];
	ld.shared.f32 	%f28, [%r9+320];
	fma.rn.f32 	%f29, %f27, %f28, %f26;
	ld.shared.f32 	%f30, [%r6+24];
	ld.shared.f32 	%f31, [%r9+384];
	fma.rn.f32 	%f32, %f30, %f31, %f29;
	ld.shared.f32 	%f33, [%r6+28];
	ld.shared.f32 	%f34, [%r9+448];
	fma.rn.f32 	%f35, %f33, %f34, %f32;
	ld.shared.f32 	%f36, [%r6+32];
	ld.shared.f32 	%f37, [%r9+512];
	fma.rn.f32 	%f38, %f36, %f37, %f35;
	ld.shared.f32 	%f39, [%r6+36];
	ld.shared.f32 	%f40, [%r9+576];
	fma.rn.f32 	%f41, %f39, %f40, %f38;
	ld.shared.f32 	%f42, [%r6+40];
	ld.shared.f32 	%f43, [%r9+640];
	fma.rn.f32 	%f44, %f42, %f43, %f41;
	ld.shared.f32 	%f45, [%r6+44];
	ld.shared.f32 	%f46, [%r9+704];
	fma.rn.f32 	%f47, %f45, %f46, %f44;
	ld.shared.f32 	%f48, [%r6+48];
	ld.shared.f32 	%f49, [%r9+768];
	fma.rn.f32 	%f50, %f48, %f49, %f47;
	ld.shared.f32 	%f51, [%r6+52];
	ld.shared.f32 	%f52, [%r9+832];
	fma.rn.f32 	%f53, %f51, %f52, %f50;
	ld.shared.f32 	%f54, [%r6+56];
	ld.shared.f32 	%f55, [%r9+896];
	fma.rn.f32 	%f56, %f54, %f55, %f53;
	ld.shared.f32 	%f57, [%r6+60];
	ld.shared.f32 	%f58, [%r9+960];
	fma.rn.f32 	%f62, %f57, %f58, %f56;
	bar.sync 	0;
	add.s32 	%r42, %r42, 1;
	setp.ne.s32 	%p8, %r42, 0;
	add.s32 	%r41, %r41, %r12;
	add.s32 	%r40, %r40, 16;
	add.s32 	%r39, %r39, 16;
	add.s32 	%r38, %r38, 16;
	@%p8 bra 	$L__BB0_2;
$L__BB0_7:
	setp.ge.s32 	%p9, %r2, %r24;
	setp.ge.s32 	%p10, %r5, %r25;
	or.pred  	%p11, %p9, %p10;
	@%p11 bra 	$L__BB0_9;
	mad.lo.s32 	%r37, %r25, %r2, %r5;
	cvta.to.global.u64 	%rd10, %rd6;
	mul.wide.s32 	%rd11, %r37, 4;
	add.s64 	%rd12, %rd10, %rd11;
	st.global.f32 	[%rd12], %f62;
$L__BB0_9:
	ret;

}


// ===== COMPILED SASS (sm_100) =====

	.target	sm_100

	.elftype	@"ET_EXEC"


//--------------------- .note.nv.tkinfo           --------------------------
	.section	.note.nv.tkinfo,"",@"SHT_NOTE"
	.sectionflags	@"SHF_NOTE_NV_TKINFO"
	.tkinfo
        /*0018*/ 	.word	0x00000002
        /*0030*/ 	.string	""
        /*0030*/ 	.string	"ptxas"
        /*0030*/ 	.string	"Cuda compilation tools, release 13.0, V13.0.88"
        /*0030*/ 	.string	"Build cuda_13.0.r13.0/compiler.36424714_0"
        /*0030*/ 	.string	"-arch sm_100 -m 64 "



//--------------------- .note.nv.cuinfo           --------------------------
	.section	.note.nv.cuinfo,"",@"SHT_NOTE"
	.sectionflags	@"SHF_NOTE_NV_CUINFO"
        /*0018*/ 	.short	0x0002
        /*001a*/ 	.short	0x0064
        /*001c*/ 	.short	0x0082
	.zero		2


//--------------------- .nv.info                  --------------------------
	.section	.nv.info,"",@"SHT_CUDA_INFO"
	.align	4


	//----- nvinfo : EIATTR_REGCOUNT
	.align		4
        /*0000*/ 	.byte	0x04, 0x2f
        /*0002*/ 	.short	(.L_1 - .L_0)
	.align		4
.L_0:
        /*0004*/ 	.word	index@(matmul)
        /*0008*/ 	.word	0x00000020


	//----- nvinfo : EIATTR_FRAME_SIZE
	.align		4
.L_1:
        /*000c*/ 	.byte	0x04, 0x11
        /*000e*/ 	.short	(.L_3 - .L_2)
	.align		4
.L_2:
        /*0010*/ 	.word	index@(matmul)
        /*0014*/ 	.word	0x00000000


	//----- nvinfo : EIATTR_MIN_STACK_SIZE
	.align		4
.L_3:
        /*0018*/ 	.byte	0x04, 0x12
        /*001a*/ 	.short	(.L_5 - .L_4)
	.align		4
.L_4:
        /*001c*/ 	.word	index@(matmul)
        /*0020*/ 	.word	0x00000000
.L_5:


//--------------------- .nv.compat                --------------------------
	.section	.nv.compat,"",@"SHT_CUDA_COMPAT_INFO"
	.align	4
        /*0000*/ 	.byte	0x02, 0x09, 0x00, 0x00, 0x02, 0x02, 0x01, 0x00, 0x02, 0x05, 0x05, 0x00, 0x03, 0x07, 0x01, 0x01
        /*0010*/ 	.byte	0x02, 0x03, 0x00, 0x00, 0x02, 0x06, 0x01, 0x00, 0x04, 0x0b, 0x08, 0x00, 0x09, 0x00, 0x00, 0x00
        /*0020*/ 	.byte	0x00, 0x00, 0x00, 0x00


//--------------------- .nv.info.matmul           --------------------------
	.section	.nv.info.matmul,"",@"SHT_CUDA_INFO"
	.sectionflags	@""
	.align	4


	//----- nvinfo : EIATTR_CUDA_API_VERSION
	.align		4
        /*0000*/ 	.byte	0x04, 0x37
        /*0002*/ 	.short	(.L_7 - .L_6)
.L_6:
        /*0004*/ 	.word	0x00000082


	//----- nvinfo : EIATTR_KPARAM_INFO
	.align		4
.L_7:
        /*0008*/ 	.byte	0x04, 0x17
        /*000a*/ 	.short	(.L_9 - .L_8)
.L_8:
        /*000c*/ 	.word	0x00000000
        /*0010*/ 	.short	0x0005
        /*0012*/ 	.short	0x0020
        /*0014*/ 	.byte	0x00, 0xf0, 0x11, 0x00


	//----- nvinfo : EIATTR_KPARAM_INFO
	.align		4
.L_9:
        /*0018*/ 	.byte	0x04, 0x17
        /*001a*/ 	.short	(.L_11 - .L_10)
.L_10:
        /*001c*/ 	.word	0x00000000
        /*0020*/ 	.short	0x0004
        /*0022*/ 	.short	0x001c
        /*0024*/ 	.byte	0x00, 0xf0, 0x11, 0x00


	//----- nvinfo : EIATTR_KPARAM_INFO
	.align		4
.L_11:
        /*0028*/ 	.byte	0x04, 0x17
        /*002a*/ 	.short	(.L_13 - .L_12)
.L_12:
        /*002c*/ 	.word	0x00000000
        /*0030*/ 	.short	0x0003
        /*0032*/ 	.short	0x0018
        /*0034*/ 	.byte	0x00, 0xf0, 0x11, 0x00


	//----- nvinfo : EIATTR_KPARAM_INFO
	.align		4
.L_13:
        /*0038*/ 	.byte	0x04, 0x17
        /*003a*/ 	.short	(.L_15 - .L_14)
.L_14:
        /*003c*/ 	.word	0x00000000
        /*0040*/ 	.short	0x0002
        /*0042*/ 	.short	0x0010
        /*0044*/ 	.byte	0x00, 0xf5, 0x21, 0x00


	//----- nvinfo : EIATTR_KPARAM_INFO
	.align		4
.L_15:
        /*0048*/ 	.byte	0x04, 0x17
        /*004a*/ 	.short	(.L_17 - .L_16)
.L_16:
        /*004c*/ 	.word	0x00000000
        /*0050*/ 	.short	0x0001
        /*0052*/ 	.short	0x0008
        /*0054*/ 	.byte	0x00, 0xf5, 0x21, 0x00


	//----- nvinfo : EIATTR_KPARAM_INFO
	.align		4
.L_17:
        /*0058*/ 	.byte	0x04, 0x17
        /*005a*/ 	.short	(.L_19 - .L_18)
.L_18:
        /*005c*/ 	.word	0x00000000
        /*0060*/ 	.short	0x0000
        /*0062*/ 	.short	0x0000
        /*0064*/ 	.byte	0x00, 0xf5, 0x21, 0x00


	//----- nvinfo : EIATTR_SPARSE_MMA_MASK
	.align		4
.L_19:
        /*0068*/ 	.byte	0x03, 0x50
        /*006a*/ 	.short	0x0000


	//----- nvinfo : EIATTR_MAXREG_COUNT
	.align		4
        /*006c*/ 	.byte	0x03, 0x1b
        /*006e*/ 	.short	0x00ff


	//----- nvinfo : EIATTR_NUM_BARRIERS
	.align		4
        /*0070*/ 	.byte	0x02, 0x4c
        /*0072*/ 	.byte	0x01
	.zero		1


	//----- nvinfo : EIATTR_MERCURY_ISA_VERSION
	.align		4
        /*0074*/ 	.byte	0x03, 0x5f
        /*0076*/ 	.short	0x0101


	//----- nvinfo : EIATTR_VRC_CTA_INIT_COUNT
	.align		4
        /*0078*/ 	.byte	0x02, 0x4a
	.zero		1
	.zero		1


	//----- nvinfo : EIATTR_EXIT_INSTR_OFFSETS
	.align		4
        /*007c*/ 	.byte	0x04, 0x1c
        /*007e*/ 	.short	(.L_21 - .L_20)


	//   ....[0]....
.L_20:
        /*0080*/ 	.word	0x000005e0


	//   ....[1]....
        /*0084*/ 	.word	0x00000630


	//----- nvinfo : EIATTR_CBANK_PARAM_SIZE
	.align		4
.L_21:
        /*0088*/ 	.byte	0x03, 0x19
        /*008a*/ 	.short	0x0024


	//----- nvinfo : EIATTR_PARAM_CBANK
	.align		4
        /*008c*/ 	.byte	0x04, 0x0a
        /*008e*/ 	.short	(.L_23 - .L_22)
	.align		4
.L_22:
        /*0090*/ 	.word	index@(.nv.constant0.matmul)
        /*0094*/ 	.short	0x0380
        /*0096*/ 	.short	0x0024


	//----- nvinfo : EIATTR_SW_WAR
	.align		4
.L_23:
        /*0098*/ 	.byte	0x04, 0x36
        /*009a*/ 	.short	(.L_25 - .L_24)
.L_24:
        /*009c*/ 	.word	0x00000008
.L_25:


//--------------------- .nv.callgraph             --------------------------
	.section	.nv.callgraph,"",@"SHT_CUDA_CALLGRAPH"
	.align	4
	.sectionentsize	8
	.align		4
        /*0000*/ 	.word	0x00000000
	.align		4
        /*0004*/ 	.word	0xffffffff
	.align		4
        /*0008*/ 	.word	0x00000000
	.align		4
        /*000c*/ 	.word	0xfffffffe
	.align		4
        /*0010*/ 	.word	0x00000000
	.align		4
        /*0014*/ 	.word	0xfffffffd
	.align		4
        /*0018*/ 	.word	0x00000000
	.align		4
        /*001c*/ 	.word	0xfffffffc


//--------------------- .text.matmul              --------------------------
	.section	.text.matmul,"ax",@progbits
	.align	128
        .global         matmul
        .type           matmul,@function
        .size           matmul,(.L_x_3 - matmul)
        .other          matmul,@"STO_CUDA_ENTRY STV_DEFAULT"
matmul:
.text.matmul:
[----:B------:R-:W-:Y:S01]  /*0000*/  LDC R1, c[0x0][0x37c] ;  /* 0x0000df00ff017b82 */ /* 0x000fe20000000800 */
[----:B------:R-:W0:Y:S01]  /*0010*/  S2R R12, SR_CTAID.Y ;  /* 0x00000000000c7919 */ /* 0x000e220000002600 */
[----:B------:R-:W1:Y:S01]  /*0020*/  LDCU UR10, c[0x0][0x3a0] ;  /* 0x00007400ff0a77ac */ /* 0x000e620008000800 */
[----:B------:R-:W-:Y:S01]  /*0030*/  HFMA2 R23, -RZ, RZ, 0, 0 ;  /* 0x00000000ff177431 */ /* 0x000fe200000001ff */
[----:B------:R-:W0:Y:S01]  /*0040*/  S2R R0, SR_TID.Y ;  /* 0x0000000000007919 */ /* 0x000e220000002200 */
[----:B------:R-:W2:Y:S01]  /*0050*/  LDCU.64 UR8, c[0x0][0x358] ;  /* 0x00006b00ff0877ac */ /* 0x000ea20008000a00 */
[----:B------:R-:W3:Y:S01]  /*0060*/  S2R R5, SR_CTAID.X ;  /* 0x0000000000057919 */ /* 0x000ee20000002500 */
[----:B------:R-:W3:Y:S01]  /*0070*/  S2R R21, SR_TID.X ;  /* 0x0000000000157919 */ /* 0x000ee20000002100 */
[----:B-1----:R-:W-:Y:S01]  /*0080*/  UISETP.GE.AND UP0, UPT, UR10, 0x1, UPT ;  /* 0x000000010a00788c */ /* 0x002fe2000bf06270 */
[----:B0-----:R-:W-:Y:S02]  /*0090*/  LEA R12, R12, R0, 0x4 ;  /* 0x000000000c0c7211 */ /* 0x001fe400078e20ff */
[----:B---3--:R-:W-:-:S06]  /*00a0*/  LEA R13, R5, R21, 0x4 ;  /* 0x00000015050d7211 */ /* 0x008fcc00078e20ff */
[----:B--2---:R-:W-:Y:S05]  /*00b0*/  BRA.U !UP0, `(.L_x_0) ;  /* 0x00000005083c7547 */ /* 0x004fea000b800000 */
[----:B------:R-:W0:Y:S01]  /*00c0*/  S2UR UR7, SR_CgaCtaId ;  /* 0x00000000000779c3 */ /* 0x000e220000008800 */
[----:B------:R-:W1:Y:S01]  /*00d0*/  LDCU UR11, c[0x0][0x39c] ;  /* 0x00007380ff0b77ac */ /* 0x000e620008000800 */
[----:B------:R-:W-:Y:S01]  /*00e0*/  MOV R23, RZ ;  /* 0x000000ff00177202 */ /* 0x000fe20000000f00 */
[----:B------:R-:W-:Y:S01]  /*00f0*/  IMAD R15, R12, UR10, R21 ;  /* 0x0000000a0c0f7c24 */ /* 0x000fe2000f8e0215 */
[----:B------:R-:W-:Y:S01]  /*0100*/  UMOV UR5, 0x400 ;  /* 0x0000040000057882 */ /* 0x000fe20000000000 */
[----:B------:R-:W-:-:S03]  /*0110*/  UIADD3 UR4, UPT, UPT, UR10, 0xf, URZ ;  /* 0x0000000f0a047890 */ /* 0x000fc6000fffe0ff */
[----:B------:R-:W2:Y:S01]  /*0120*/  LDC R16, c[0x0][0x39c] ;  /* 0x0000e700ff107b82 */ /* 0x000ea20000000800 */
[----:B------:R-:W-:Y:S02]  /*0130*/  UIADD3 UR6, UPT, UPT, UR5, 0x400, URZ ;  /* 0x0000040005067890 */ /* 0x000fe4000fffe0ff */
[----:B------:R-:W-:Y:S01]  /*0140*/  USHF.R.U32.HI UR4, URZ, 0x4, UR4 ;  /* 0x00000004ff047899 */ /* 0x000fe20008011604 */
[----:B------:R-:W3:Y:S04]  /*0150*/  LDCU UR13, c[0x0][0x3a0] ;  /* 0x00007400ff0d77ac */ /* 0x000ee80008000800 */
[----:B------:R-:W4:Y:S01]  /*0160*/  LDC.64 R2, c[0x0][0x380] ;  /* 0x0000e000ff027b82 */ /* 0x000f220000000a00 */
[----:B------:R-:W2:Y:S01]  /*0170*/  LDCU UR12, c[0x0][0x398] ;  /* 0x00007300ff0c77ac */ /* 0x000ea20008000800 */
[----:B-1----:R-:W-:Y:S01]  /*0180*/  IMAD R14, R0, UR11, R21 ;  /* 0x0000000b000e7c24 */ /* 0x002fe2000f8e0215 */
[----:B------:R-:W-:-:S02]  /*0190*/  UIADD3 UR4, UPT, UPT, -UR4, URZ, URZ ;  /* 0x000000ff04047290 */ /* 0x000fc4000fffe1ff */
[----:B0-----:R-:W-:Y:S02]  /*01a0*/  ULEA UR5, UR7, UR5, 0x18 ;  /* 0x0000000507057291 */ /* 0x001fe4000f8ec0ff */
[----:B------:R-:W-:Y:S01]  /*01b0*/  LEA R14, R5, R14, 0x4 ;  /* 0x0000000e050e7211 */ /* 0x000fe200078e20ff */
[----:B------:R-:W-:-:S03]  /*01c0*/  ULEA UR6, UR7, UR6, 0x18 ;  /* 0x0000000607067291 */ /* 0x000fc6000f8ec0ff */
[----:B------:R-:W-:-:S03]  /*01d0*/  LEA R18, R0, UR5, 0x6 ;  /* 0x0000000500127c11 */ /* 0x000fc6000f8e30ff */
[C---:B------:R-:W-:Y:S02]  /*01e0*/  LEA R19, R21.reuse, UR6, 0x2 ;  /* 0x0000000615137c11 */ /* 0x040fe4000f8e10ff */
[----:B------:R-:W-:Y:S02]  /*01f0*/  LEA R20, R21, R18, 0x2 ;  /* 0x0000001215147211 */ /* 0x000fe400078e10ff */
[----:B---3--:R-:W-:-:S07]  /*0200*/  LEA R17, R0, R19, 0x6 ;  /* 0x0000001300117211 */ /* 0x008fce00078e30ff */
.L_x_1:
[----:B------:R-:W-:Y:S01]  /*0210*/  ISETP.GE.AND P0, PT, R0, UR13, PT ;  /* 0x0000000d00007c0c */ /* 0x000fe2000bf06270 */
[----:B------:R-:W-:Y:S01]  /*0220*/  HFMA2 R22, -RZ, RZ, 0, 0 ;  /* 0x00000000ff167431 */ /* 0x000fe200000001ff */
[----:B------:R-:W-:Y:S01]  /*0230*/  ISETP.GE.AND P1, PT, R21, UR13, PT ;  /* 0x0000000d15007c0c */ /* 0x000fe2000bf26270 */
[----:B----4-:R-:W-:Y:S01]  /*0240*/  IMAD.WIDE R4, R15, 0x4, R2 ;  /* 0x000000040f047825 */ /* 0x010fe200078e0202 */
[----:B--2---:R-:W-:Y:S02]  /*0250*/  ISETP.GE.OR P0, PT, R13, R16, P0 ;  /* 0x000000100d00720c */ /* 0x004fe40000706670 */
[----:B------:R-:W-:Y:S02]  /*0260*/  ISETP.GE.OR P1, PT, R12, UR12, P1 ;  /* 0x0000000c0c007c0c */ /* 0x000fe40008f26670 */
[----:B------:R-:W-:-:S09]  /*0270*/  MOV R27, RZ ;  /* 0x000000ff001b7202 */ /* 0x000fd20000000f00 */
[----:B------:R-:W0:Y:S02]  /*0280*/  @!P0 LDC.64 R6, c[0x0][0x388] ;  /* 0x0000e200ff068b82 */ /* 0x000e240000000a00 */
[----:B------:R-:W2:Y:S01]  /*0290*/  @!P1 LDG.E R27, desc[UR8][R4.64] ;  /* 0x00000008041b9981 */ /* 0x000ea2000c1e1900 */
[----:B0-----:R-:W-:-:S05]  /*02a0*/  @!P0 IMAD.WIDE R6, R14, 0x4, R6 ;  /* 0x000000040e068825 */ /* 0x001fca00078e0206 */
[----:B------:R-:W3:Y:S01]  /*02b0*/  @!P0 LDG.E R22, desc[UR8][R6.64] ;  /* 0x0000000806168981 */ /* 0x000ee2000c1e1900 */
[----:B------:R-:W-:-:S04]  /*02c0*/  UIADD3 UR4, UPT, UPT, UR4, 0x1, URZ ;  /* 0x0000000104047890 */ /* 0x000fc8000fffe0ff */
[----:B------:R-:W-:Y:S01]  /*02d0*/  UISETP.NE.AND UP0, UPT, UR4, URZ, UPT ;  /* 0x000000ff0400728c */ /* 0x000fe2000bf05270 */
[----:B------:R-:W-:Y:S02]  /*02e0*/  IADD3 R0, PT, PT, R0, 0x10, RZ ;  /* 0x0000001000007810 */ /* 0x000fe40007ffe0ff */
[----:B------:R-:W-:Y:S02]  /*02f0*/  IADD3 R15, PT, PT, R15, 0x10, RZ ;  /* 0x000000100f0f7810 */ /* 0x000fe40007ffe0ff */
[----:B------:R-:W-:Y:S02]  /*0300*/  IADD3 R21, PT, PT, R21, 0x10, RZ ;  /* 0x0000001015157810 */ /* 0x000fe40007ffe0ff */
[----:B------:R-:W-:Y:S01]  /*0310*/  LEA R14, R16, R14, 0x4 ;  /* 0x0000000e100e7211 */ /* 0x000fe200078e20ff */
[----:B--2---:R-:W-:Y:S04]  /*0320*/  STS [R20], R27 ;  /* 0x0000001b14007388 */ /* 0x004fe80000000800 */
[----:B---3--:R-:W-:Y:S01]  /*0330*/  STS [R17], R22 ;  /* 0x0000001611007388 */ /* 0x008fe20000000800 */
[----:B------:R-:W-:Y:S06]  /*0340*/  BAR.SYNC.DEFER_BLOCKING 0x0 ;  /* 0x0000000000007b1d */ /* 0x000fec0000010000 */
[----:B------:R-:W-:Y:S04]  /*0350*/  LDS R26, [R19] ;  /* 0x00000000131a7984 */ /* 0x000fe80000000800 */
[----:B------:R-:W0:Y:S04]  /*0360*/  LDS.128 R8, [R18] ;  /* 0x0000000012087984 */ /* 0x000e280000000c00 */
[----:B------:R-:W1:Y:S04]  /*0370*/  LDS R29, [R19+0x40] ;  /* 0x00004000131d7984 */ /* 0x000e680000000800 */
[----:B------:R-:W2:Y:S04]  /*0380*/  LDS R25, [R19+0x80] ;  /* 0x0000800013197984 */ /* 0x000ea80000000800 */
[----:B------:R-:W3:Y:S04]  /*0390*/  LDS R24, [R19+0xc0] ;  /* 0x0000c00013187984 */ /* 0x000ee80000000800 */
[----:B------:R-:W-:Y:S04]  /*03a0*/  LDS.128 R4, [R18+0x10] ;  /* 0x0000100012047984 */ /* 0x000fe80000000c00 */
[----:B------:R-:W-:Y:S04]  /*03b0*/  LDS R22, [R19+0x140] ;  /* 0x0001400013167984 */ /* 0x000fe80000000800 */
[----:B------:R-:W-:Y:S01]  /*03c0*/  LDS R27, [R19+0x200] ;  /* 0x00020000131b7984 */ /* 0x000fe20000000800 */
[----:B0-----:R-:W-:-:S03]  /*03d0*/  FFMA R8, R8, R26, R23 ;  /* 0x0000001a08087223 */ /* 0x001fc60000000017 */
[----:B------:R-:W0:Y:S01]  /*03e0*/  LDS R23, [R19+0x100] ;  /* 0x0001000013177984 */ /* 0x000e220000000800 */
[----:B-1----:R-:W-:-:S03]  /*03f0*/  FFMA R8, R29, R9, R8 ;  /* 0x000000091d087223 */ /* 0x002fc60000000008 */
[----:B------:R-:W-:Y:S01]  /*0400*/  LDS R26, [R19+0x1c0] ;  /* 0x0001c000131a7984 */ /* 0x000fe20000000800 */
[----:B--2---:R-:W-:-:S03]  /*0410*/  FFMA R9, R25, R10, R8 ;  /* 0x0000000a19097223 */ /* 0x004fc60000000008 */
[----:B------:R-:W1:Y:S01]  /*0420*/  LDS R25, [R19+0x180] ;  /* 0x0001800013197984 */ /* 0x000e620000000800 */
[----:B---3--:R-:W-:-:S03]  /*0430*/  FFMA R9, R24, R11, R9 ;  /* 0x0000000b18097223 */ /* 0x008fc60000000009 */
[----:B------:R-:W-:Y:S01]  /*0440*/  LDS R24, [R19+0x240] ;  /* 0x0002400013187984 */ /* 0x000fe20000000800 */
[----:B0-----:R-:W-:-:S03]  /*0450*/  FFMA R23, R4, R23, R9 ;  /* 0x0000001704177223 */ /* 0x001fc60000000009 */
[----:B------:R-:W0:Y:S01]  /*0460*/  LDS.128 R8, [R18+0x20] ;  /* 0x0000200012087984 */ /* 0x000e220000000c00 */
[----:B------:R-:W-:-:S03]  /*0470*/  FFMA R22, R22, R5, R23 ;  /* 0x0000000516167223 */ /* 0x000fc60000000017 */
[----:B------:R-:W2:Y:S01]  /*0480*/  LDS R23, [R19+0x280] ;  /* 0x0002800013177984 */ /* 0x000ea20000000800 */
[----:B-1----:R-:W-:-:S03]  /*0490*/  FFMA R25, R25, R6, R22 ;  /* 0x0000000619197223 */ /* 0x002fc60000000016 */
[----:B------:R-:W1:Y:S01]  /*04a0*/  LDS R22, [R19+0x2c0] ;  /* 0x0002c00013167984 */ /* 0x000e620000000800 */
[----:B------:R-:W-:-:S03]  /*04b0*/  FFMA R7, R26, R7, R25 ;  /* 0x000000071a077223 */ /* 0x000fc60000000019 */
[----:B------:R-:W-:Y:S01]  /*04c0*/  LDS R25, [R19+0x300] ;  /* 0x0003000013197984 */ /* 0x000fe20000000800 */
[----:B0-----:R-:W-:-:S03]  /*04d0*/  FFMA R27, R8, R27, R7 ;  /* 0x0000001b081b7223 */ /* 0x001fc60000000007 */
[----:B------:R-:W0:Y:S01]  /*04e0*/  LDS.128 R4, [R18+0x30] ;  /* 0x0000300012047984 */ /* 0x000e220000000c00 */
[----:B------:R-:W-:-:S03]  /*04f0*/  FFMA R24, R24, R9, R27 ;  /* 0x0000000918187223 */ /* 0x000fc6000000001b */
[----:B------:R-:W3:Y:S04]  /*0500*/  LDS R27, [R19+0x340] ;  /* 0x00034000131b7984 */ /* 0x000ee80000000800 */
[----:B------:R-:W4:Y:S04]  /*0510*/  LDS R9, [R19+0x380] ;  /* 0x0003800013097984 */ /* 0x000f280000000800 */
[----:B------:R-:W5:Y:S01]  /*0520*/  LDS R8, [R19+0x3c0] ;  /* 0x0003c00013087984 */ /* 0x000f620000000800 */
[----:B--2---:R-:W-:-:S04]  /*0530*/  FFMA R23, R23, R10, R24 ;  /* 0x0000000a17177223 */ /* 0x004fc80000000018 */
[----:B-1----:R-:W-:-:S04]  /*0540*/  FFMA R11, R22, R11, R23 ;  /* 0x0000000b160b7223 */ /* 0x002fc80000000017 */
[----:B0-----:R-:W-:-:S04]  /*0550*/  FFMA R4, R4, R25, R11 ;  /* 0x0000001904047223 */ /* 0x001fc8000000000b */
[----:B---3--:R-:W-:-:S04]  /*0560*/  FFMA R4, R27, R5, R4 ;  /* 0x000000051b047223 */ /* 0x008fc80000000004 */
[----:B----4-:R-:W-:-:S04]  /*0570*/  FFMA R9, R9, R6, R4 ;  /* 0x0000000609097223 */ /* 0x010fc80000000004 */
[----:B-----5:R-:W-:Y:S01]  /*0580*/  FFMA R23, R8, R7, R9 ;  /* 0x0000000708177223 */ /* 0x020fe20000000009 */
[----:B------:R-:W-:Y:S06]  /*0590*/  BAR.SYNC.DEFER_BLOCKING 0x0 ;  /* 0x0000000000007b1d */ /* 0x000fec0000010000 */
[----:B------:R-:W-:Y:S05]  /*05a0*/  BRA.U UP0, `(.L_x_1) ;  /* 0xfffffffd00187547 */ /* 0x000fea000b83ffff */
.L_x_0:
[----:B------:R-:W0:Y:S02]  /*05b0*/  LDCU.64 UR4, c[0x0][0x398] ;  /* 0x00007300ff0477ac */ /* 0x000e240008000a00 */
[----:B0-----:R-:W-:-:S04]  /*05c0*/  ISETP.GE.AND P0, PT, R13, UR5, PT ;  /* 0x000000050d007c0c */ /* 0x001fc8000bf06270 */
[----:B------:R-:W-:-:S13]  /*05d0*/  ISETP.GE.OR P0, PT, R12, UR4, P0 ;  /* 0x000000040c007c0c */ /* 0x000fda0008706670 */
[----:B------:R-:W-:Y:S05]  /*05e0*/  @P0 EXIT ;  /* 0x000000000000094d */ /* 0x000fea0003800000 */
[----:B------:R-:W0:Y:S01]  /*05f0*/  LDC.64 R2, c[0x0][0x390] ;  /* 0x0000e400ff027b82 */ /* 0x000e220000000a00 */
[----:B------:R-:W-:-:S04]  /*0600*/  IMAD R13, R12, UR5, R13 ;  /* 0x000000050c0d7c24 */ /* 0x000fc8000f8e020d */
[----:B0-----:R-:W-:-:S05]  /*0610*/  IMAD.WIDE R2, R13, 0x4, R2 ;  /* 0x000000040d027825 */ /* 0x001fca00078e0202 */
[----:B------:R-:W-:Y:S01]  /*0620*/  STG.E desc[UR8][R2.64], R23 ;  /* 0x0000001702007986 */ /* 0x000fe2000c101908 */
[----:B------:R-:W-:Y:S05]  /*0630*/  EXIT ;  /* 0x000000000000794d */ /* 0x000fea0003800000 */
.L_x_2:
[----:B------:R-:W-:-:S00]  /*0640*/  BRA `(.L_x_2) ;  /* 0xfffffffc00fc7947 */ /* 0x000fc0000383ffff */
[----:B------:R-:W-:-:S00]  /*0650*/  NOP ;  /* 0x0000000000007918 */ /* 0x000fc00000000000 */
        /* <DEDUP_REMOVED lines=10> */
.L_x_3:


//--------------------- .nv.shared.matmul         --------------------------
	.section	.nv.shared.matmul,"aw",@nobits
	.sectionflags	@""
	.align	4
.nv.shared.matmul:
	.zero		3072


//--------------------- .nv.shared.reserved.0     --------------------------
	.section	.nv.shared.reserved.0,"aw",@nobits
	.weak		__nv_reservedSMEM_offset_0_alias
	.size		__nv_reservedSMEM_offset_0_alias, 0, 64
	.other		__nv_reservedSMEM_offset_0_alias,@"STO_CUDA_RESERVED_SHARED STV_DEFAULT"
__nv_reservedSMEM_offset_0_alias:
	.zero		0
	.zero		64


//--------------------- .nv.constant0.matmul      --------------------------
	.section	.nv.constant0.matmul,"a",@progbits
	.sectionflags	@""
	.align	4
.nv.constant0.matmul:
	.zero		932


//--------------------- SYMBOLS --------------------------

	.type		.nv.reservedSmem.offset0,@object
	.size		.nv.reservedSmem.offset0,0x4
	.type		.nv.reservedSmem.cap,@object
	.size		.nv.reservedSmem.cap,0x4
